	.headerflags	@"EF_CUDA_TEXMODE_UNIFIED EF_CUDA_64BIT_ADDRESS EF_CUDA_ACCELERATORS EF_CUDA_SM90 EF_CUDA_VIRTUAL_SM(EF_CUDA_SM90)"
	.elftype	@"ET_EXEC"


//--------------------- .nv.info                  --------------------------
	.section	.nv.info,"",@"SHT_CUDA_INFO"
	.align	4


	//----- nvinfo : EIATTR_REGCOUNT
	.align		4
        /*0000*/ 	.byte	0x04, 0x2f
        /*0002*/ 	.short	(.L_2 - .L_1)
	.align		4
.L_1:
        /*0004*/ 	.word	index@(triton_per_fused_add_max_pool2d_with_indices_native_layer_norm_native_layer_norm_backward_25)
        /*0008*/ 	.word	0x00000027


	//----- nvinfo : EIATTR_MIN_STACK_SIZE
	.align		4
.L_2:
        /*000c*/ 	.byte	0x04, 0x12
        /*000e*/ 	.short	(.L_4 - .L_3)
	.align		4
.L_3:
        /*0010*/ 	.word	index@(triton_per_fused_add_max_pool2d_with_indices_native_layer_norm_native_layer_norm_backward_25)
        /*0014*/ 	.word	0x00000000


	//----- nvinfo : EIATTR_FRAME_SIZE
	.align		4
.L_4:
        /*0018*/ 	.byte	0x04, 0x11
        /*001a*/ 	.short	(.L_6 - .L_5)
	.align		4
.L_5:
        /*001c*/ 	.word	index@(triton_per_fused_add_max_pool2d_with_indices_native_layer_norm_native_layer_norm_backward_25)
        /*0020*/ 	.word	0x00000000


	//----- nvinfo : EIATTR_MIN_STACK_SIZE
	.align		4
.L_6:
        /*0024*/ 	.byte	0x04, 0x12
        /*0026*/ 	.short	(.L_8 - .L_7)
	.align		4
.L_7:
        /*0028*/ 	.word	index@(triton_per_fused_add_max_pool2d_with_indices_native_layer_norm_native_layer_norm_backward_25)
        /*002c*/ 	.word	0x00000000
.L_8:


//--------------------- .nv.info.triton_per_fused_add_max_pool2d_with_indices_native_layer_norm_native_layer_norm_backward_25 --------------------------
	.section	.nv.info.triton_per_fused_add_max_pool2d_with_indices_native_layer_norm_native_layer_norm_backward_25,"",@"SHT_CUDA_INFO"
	.sectionflags	@""
	.align	4


	//----- nvinfo : EIATTR_CUDA_API_VERSION
	.align		4
        /*0000*/ 	.byte	0x04, 0x37
        /*0002*/ 	.short	(.L_10 - .L_9)
.L_9:
        /*0004*/ 	.word	0x0000007c


	//----- nvinfo : EIATTR_KPARAM_INFO
	.align		4
.L_10:
        /*0008*/ 	.byte	0x04, 0x17
        /*000a*/ 	.short	(.L_12 - .L_11)
.L_11:
        /*000c*/ 	.word	0x00000000
        /*0010*/ 	.short	0x000b
        /*0012*/ 	.short	0x0054
        /*0014*/ 	.byte	0x00, 0xf0, 0x11, 0x00


	//----- nvinfo : EIATTR_KPARAM_INFO
	.align		4
.L_12:
        /*0018*/ 	.byte	0x04, 0x17
        /*001a*/ 	.short	(.L_14 - .L_13)
.L_13:
        /*001c*/ 	.word	0x00000000
        /*0020*/ 	.short	0x000a
        /*0022*/ 	.short	0x0050
        /*0024*/ 	.byte	0x00, 0xf0, 0x11, 0x00


	//----- nvinfo : EIATTR_KPARAM_INFO
	.align		4
.L_14:
        /*0028*/ 	.byte	0x04, 0x17
        /*002a*/ 	.short	(.L_16 - .L_15)
.L_15:
        /*002c*/ 	.word	0x00000000
        /*0030*/ 	.short	0x0009
        /*0032*/ 	.short	0x0048
        /*0034*/ 	.byte	0x00, 0xf4, 0x21, 0x00


	//----- nvinfo : EIATTR_KPARAM_INFO
	.align		4
.L_16:
        /*0038*/ 	.byte	0x04, 0x17
        /*003a*/ 	.short	(.L_18 - .L_17)
.L_17:
        /*003c*/ 	.word	0x00000000
        /*0040*/ 	.short	0x0008
        /*0042*/ 	.short	0x0040
        /*0044*/ 	.byte	0x00, 0xf4, 0x21, 0x00


	//----- nvinfo : EIATTR_KPARAM_INFO
	.align		4
.L_18:
        /*0048*/ 	.byte	0x04, 0x17
        /*004a*/ 	.short	(.L_20 - .L_19)
.L_19:
        /*004c*/ 	.word	0x00000000
        /*0050*/ 	.short	0x0007
        /*0052*/ 	.short	0x0038
        /*0054*/ 	.byte	0x00, 0xf4, 0x21, 0x00


	//----- nvinfo : EIATTR_KPARAM_INFO
	.align		4
.L_20:
        /*0058*/ 	.byte	0x04, 0x17
        /*005a*/ 	.short	(.L_22 - .L_21)
.L_21:
        /*005c*/ 	.word	0x00000000
        /*0060*/ 	.short	0x0006
        /*0062*/ 	.short	0x0030
        /*0064*/ 	.byte	0x00, 0xf4, 0x21, 0x00


	//----- nvinfo : EIATTR_KPARAM_INFO
	.align		4
.L_22:
        /*0068*/ 	.byte	0x04, 0x17
        /*006a*/ 	.short	(.L_24 - .L_23)
.L_23:
        /*006c*/ 	.word	0x00000000
        /*0070*/ 	.short	0x0005
        /*0072*/ 	.short	0x0028
        /*0074*/ 	.byte	0x00, 0xf4, 0x21, 0x00


	//----- nvinfo : EIATTR_KPARAM_INFO
	.align		4
.L_24:
        /*0078*/ 	.byte	0x04, 0x17
        /*007a*/ 	.short	(.L_26 - .L_25)
.L_25:
        /*007c*/ 	.word	0x00000000
        /*0080*/ 	.short	0x0004
        /*0082*/ 	.short	0x0020
        /*0084*/ 	.byte	0x00, 0xf4, 0x21, 0x00


	//----- nvinfo : EIATTR_KPARAM_INFO
	.align		4
.L_26:
        /*0088*/ 	.byte	0x04, 0x17
        /*008a*/ 	.short	(.L_28 - .L_27)
.L_27:
        /*008c*/ 	.word	0x00000000
        /*0090*/ 	.short	0x0003
        /*0092*/ 	.short	0x0018
        /*0094*/ 	.byte	0x00, 0xf4, 0x21, 0x00


	//----- nvinfo : EIATTR_KPARAM_INFO
	.align		4
.L_28:
        /*0098*/ 	.byte	0x04, 0x17
        /*009a*/ 	.short	(.L_30 - .L_29)
.L_29:
        /*009c*/ 	.word	0x00000000
        /*00a0*/ 	.short	0x0002
        /*00a2*/ 	.short	0x0010
        /*00a4*/ 	.byte	0x00, 0xf4, 0x21, 0x00


	//----- nvinfo : EIATTR_KPARAM_INFO
	.align		4
.L_30:
        /*00a8*/ 	.byte	0x04, 0x17
        /*00aa*/ 	.short	(.L_32 - .L_31)
.L_31:
        /*00ac*/ 	.word	0x00000000
        /*00b0*/ 	.short	0x0001
        /*00b2*/ 	.short	0x0008
        /*00b4*/ 	.byte	0x00, 0xf4, 0x21, 0x00


	//----- nvinfo : EIATTR_KPARAM_INFO
	.align		4
.L_32:
        /*00b8*/ 	.byte	0x04, 0x17
        /*00ba*/ 	.short	(.L_34 - .L_33)
.L_33:
        /*00bc*/ 	.word	0x00000000
        /*00c0*/ 	.short	0x0000
        /*00c2*/ 	.short	0x0000
        /*00c4*/ 	.byte	0x00, 0xf4, 0x21, 0x00


	//----- nvinfo : EIATTR_SPARSE_MMA_MASK
	.align		4
.L_34:
        /*00c8*/ 	.byte	0x03, 0x50
        /*00ca*/ 	.short	0x0000


	//----- nvinfo : EIATTR_MAXREG_COUNT
	.align		4
        /*00cc*/ 	.byte	0x03, 0x1b
        /*00ce*/ 	.short	0x00ff


	//----- nvinfo : EIATTR_COOP_GROUP_MASK_REGIDS
	.align		4
        /*00d0*/ 	.byte	0x04, 0x29
        /*00d2*/ 	.short	(.L_36 - .L_35)


	//   ....[0]....
.L_35:
        /*00d4*/ 	.word	0xffffffff


	//   ....[1]....
        /*00d8*/ 	.word	0xffffffff


	//   ....[2]....
        /*00dc*/ 	.word	0xffffffff


	//   ....[3]....
        /*00e0*/ 	.word	0xffffffff


	//   ....[4]....
        /*00e4*/ 	.word	0xffffffff


	//   ....[5]....
        /*00e8*/ 	.word	0xffffffff


	//   ....[6]....
        /*00ec*/ 	.word	0xffffffff


	//   ....[7]....
        /*00f0*/ 	.word	0xffffffff


	//   ....[8]....
        /*00f4*/ 	.word	0xffffffff


	//   ....[9]....
        /*00f8*/ 	.word	0xffffffff


	//   ....[10]....
        /*00fc*/ 	.word	0xffffffff


	//   ....[11]....
        /*0100*/ 	.word	0xffffffff


	//   ....[12]....
        /*0104*/ 	.word	0xffffffff


	//   ....[13]....
        /*0108*/ 	.word	0xffffffff


	//----- nvinfo : EIATTR_COOP_GROUP_INSTR_OFFSETS
	.align		4
.L_36:
        /*010c*/ 	.byte	0x04, 0x28
        /*010e*/ 	.short	(.L_38 - .L_37)


	//   ....[0]....
.L_37:
        /*0110*/ 	.word	0x00000ad0


	//   ....[1]....
        /*0114*/ 	.word	0x00000af0


	//   ....[2]....
        /*0118*/ 	.word	0x00000b10


	//   ....[3]....
        /*011c*/ 	.word	0x00000b30


	//   ....[4]....
        /*0120*/ 	.word	0x00000b50


	//   ....[5]....
        /*0124*/ 	.word	0x00000c50


	//   ....[6]....
        /*0128*/ 	.word	0x00000c90


	//   ....[7]....
        /*012c*/ 	.word	0x00000d90


	//   ....[8]....
        /*0130*/ 	.word	0x00000db0


	//   ....[9]....
        /*0134*/ 	.word	0x00000dd0


	//   ....[10]....
        /*0138*/ 	.word	0x00000df0


	//   ....[11]....
        /*013c*/ 	.word	0x00000e10


	//   ....[12]....
        /*0140*/ 	.word	0x00000ef0


	//   ....[13]....
        /*0144*/ 	.word	0x00000f50


	//----- nvinfo : EIATTR_EXIT_INSTR_OFFSETS
	.align		4
.L_38:
        /*0148*/ 	.byte	0x04, 0x1c
        /*014a*/ 	.short	(.L_40 - .L_39)


	//   ....[0]....
.L_39:
        /*014c*/ 	.word	0x000012c0


	//   ....[1]....
        /*0150*/ 	.word	0x000012f0


	//----- nvinfo : EIATTR_REQNTID
	.align		4
.L_40:
        /*0154*/ 	.byte	0x04, 0x10
        /*0156*/ 	.short	(.L_42 - .L_41)
.L_41:
        /*0158*/ 	.word	0x00000080
        /*015c*/ 	.word	0x00000001
        /*0160*/ 	.word	0x00000001


	//----- nvinfo : EIATTR_CBANK_PARAM_SIZE
	.align		4
.L_42:
        /*0164*/ 	.byte	0x03, 0x19
        /*0166*/ 	.short	0x0058


	//----- nvinfo : EIATTR_PARAM_CBANK
	.align		4
        /*0168*/ 	.byte	0x04, 0x0a
        /*016a*/ 	.short	(.L_44 - .L_43)
	.align		4
.L_43:
        /*016c*/ 	.word	index@(.nv.constant0.triton_per_fused_add_max_pool2d_with_indices_native_layer_norm_native_layer_norm_backward_25)
        /*0170*/ 	.short	0x0210
        /*0172*/ 	.short	0x0058


	//----- nvinfo : EIATTR_SW_WAR
	.align		4
.L_44:
        /*0174*/ 	.byte	0x04, 0x36
        /*0176*/ 	.short	(.L_46 - .L_45)
.L_45:
        /*0178*/ 	.word	0x00000008
.L_46:


//--------------------- .nv.callgraph             --------------------------
	.section	.nv.callgraph,"",@"SHT_CUDA_CALLGRAPH"
	.align	4
	.sectionentsize	8
	.align		4
        /*0000*/ 	.word	0x00000000
	.align		4
        /*0004*/ 	.word	0xffffffff
	.align		4
        /*0008*/ 	.word	0x00000000
	.align		4
        /*000c*/ 	.word	0xfffffffe
	.align		4
        /*0010*/ 	.word	0x00000000
	.align		4
        /*0014*/ 	.word	0xfffffffd
	.align		4
        /*0018*/ 	.word	0x00000000
	.align		4
        /*001c*/ 	.word	0xfffffffc


//--------------------- .nv.constant4             --------------------------
	.section	.nv.constant4,"a",@progbits
	.align	8
	.align		8
.nv.constant4:
        /*0000*/ 	.dword	_$_str


//--------------------- .text.triton_per_fused_add_max_pool2d_with_indices_native_layer_norm_native_layer_norm_backward_25 --------------------------
	.section	.text.triton_per_fused_add_max_pool2d_with_indices_native_layer_norm_native_layer_norm_backward_25,"ax",@progbits
	.sectionflags	@"SHF_BARRIERS=1"
	.align	128
        .global         triton_per_fused_add_max_pool2d_with_indices_native_layer_norm_native_layer_norm_backward_25
        .type           triton_per_fused_add_max_pool2d_with_indices_native_layer_norm_native_layer_norm_backward_25,@function
        .size           triton_per_fused_add_max_pool2d_with_indices_native_layer_norm_native_layer_norm_backward_25,(.L_x_1 - triton_per_fused_add_max_pool2d_with_indices_native_layer_norm_native_layer_norm_backward_25)
        .other          triton_per_fused_add_max_pool2d_with_indices_native_layer_norm_native_layer_norm_backward_25,@"STO_CUDA_ENTRY STV_DEFAULT"
triton_per_fused_add_max_pool2d_with_indices_native_layer_norm_native_layer_norm_backward_25:
.text.triton_per_fused_add_max_pool2d_with_indices_native_layer_norm_native_layer_norm_backward_25:
[----:B------:R-:W0:Y:S02]  /*0000*/  LDC R1, c[0x0][0x28] ;  /* 0x00000a00ff017b82 */ /* 0x000e240000000800 */
[----:B------:R-:W1:Y:S01]  /*0010*/  S2R R5, SR_CTAID.X ;  /* 0x0000000000057919 */ /* 0x000e620000002500 */
[----:B------:R-:W2:Y:S01]  /*0020*/  LDC.64 R24, c[0x0][0x210] ;  /* 0x00008400ff187b82 */ /* 0x000ea20000000a00 */
[----:B------:R-:W-:Y:S02]  /*0030*/  CS2R R12, SRZ ;  /* 0x00000000000c7805 */ /* 0x000fe4000001ff00 */
[----:B------:R-:W-:Y:S01]  /*0040*/  CS2R R14, SRZ ;  /* 0x00000000000e7805 */ /* 0x000fe2000001ff00 */
[----:B------:R-:W3:Y:S01]  /*0050*/  S2R R6, SR_TID.X ;  /* 0x0000000000067919 */ /* 0x000ee20000002100 */
[----:B------:R-:W-:Y:S02]  /*0060*/  CS2R R20, SRZ ;  /* 0x0000000000147805 */ /* 0x000fe4000001ff00 */
[----:B------:R-:W-:Y:S01]  /*0070*/  CS2R R22, SRZ ;  /* 0x0000000000167805 */ /* 0x000fe2000001ff00 */
[----:B------:R-:W-:Y:S01]  /*0080*/  ULDC.64 UR6, c[0x0][0x208] ;  /* 0x0000820000067ab9 */ /* 0x000fe20000000a00 */
[----:B-1----:R-:W-:-:S04]  /*0090*/  SHF.R.S32.HI R16, RZ, 0x1f, R5 ;  /* 0x0000001fff107819 */ /* 0x002fc80000011405 */
[----:B------:R-:W-:Y:S01]  /*00a0*/  LEA.HI R17, R16, R5, RZ, 0x2 ;  /* 0x0000000510117211 */ /* 0x000fe200078f10ff */
[----:B---3--:R-:W-:-:S03]  /*00b0*/  IMAD.SHL.U32 R18, R6, 0x4, RZ ;  /* 0x0000000406127824 */ /* 0x008fc600078e00ff */
[----:B------:R-:W-:Y:S02]  /*00c0*/  LOP3.LUT R26, R17, 0xfffffffc, RZ, 0xc0, !PT ;  /* 0xfffffffc111a7812 */ /* 0x000fe400078ec0ff */
[----:B------:R-:W-:Y:S02]  /*00d0*/  SHF.R.S32.HI R17, RZ, 0x2, R17 ;  /* 0x00000002ff117819 */ /* 0x000fe40000011411 */
[----:B------:R-:W-:Y:S01]  /*00e0*/  LOP3.LUT R18, R18, 0x1fc, RZ, 0xc0, !PT ;  /* 0x000001fc12127812 */ /* 0x000fe200078ec0ff */
[----:B------:R-:W-:-:S03]  /*00f0*/  IMAD.IADD R26, R5, 0x1, -R26 ;  /* 0x00000001051a7824 */ /* 0x000fc600078e0a1a */
[----:B------:R-:W-:Y:S01]  /*0100*/  ISETP.GE.U32.AND P0, PT, R18, 0x180, PT ;  /* 0x000001801200780c */ /* 0x000fe20003f06070 */
[----:B------:R-:W-:-:S04]  /*0110*/  IMAD R19, R17, 0x8, R26 ;  /* 0x0000000811137824 */ /* 0x000fc800078e021a */
[----:B------:R-:W-:-:S04]  /*0120*/  IMAD R19, R19, 0x300, R18 ;  /* 0x0000030013137824 */ /* 0x000fc800078e0212 */
[C---:B------:R-:W-:Y:S02]  /*0130*/  VIADD R31, R19.reuse, 0x180 ;  /* 0x00000180131f7836 */ /* 0x040fe40000000000 */
[----:B--2---:R-:W-:-:S04]  /*0140*/  IMAD.WIDE R28, R19, 0x4, R24 ;  /* 0x00000004131c7825 */ /* 0x004fc800078e0218 */
[--C-:B------:R-:W-:Y:S01]  /*0150*/  IMAD.WIDE R30, R31, 0x4, R24.reuse ;  /* 0x000000041f1e7825 */ /* 0x100fe200078e0218 */
[----:B------:R-:W2:Y:S04]  /*0160*/  @!P0 LDG.E.128 R12, desc[UR6][R28.64] ;  /* 0x000000061c0c8981 */ /* 0x000ea8000c1e1d00 */
[----:B------:R-:W3:Y:S01]  /*0170*/  @!P0 LDG.E.128 R20, desc[UR6][R30.64] ;  /* 0x000000061e148981 */ /* 0x000ee2000c1e1d00 */
[----:B------:R-:W-:Y:S01]  /*0180*/  VIADD R33, R19, 0xc00 ;  /* 0x00000c0013217836 */ /* 0x000fe20000000000 */
[----:B------:R-:W-:Y:S02]  /*0190*/  CS2R R8, SRZ ;  /* 0x0000000000087805 */ /* 0x000fe4000001ff00 */
[----:B------:R-:W-:Y:S01]  /*01a0*/  CS2R R10, SRZ ;  /* 0x00000000000a7805 */ /* 0x000fe2000001ff00 */
[----:B------:R-:W-:-:S05]  /*01b0*/  IMAD.WIDE R32, R33, 0x4, R24 ;  /* 0x0000000421207825 */ /* 0x000fca00078e0218 */
[----:B------:R-:W4:Y:S01]  /*01c0*/  @!P0 LDG.E.128 R8, desc[UR6][R32.64] ;  /* 0x0000000620088981 */ /* 0x000f22000c1e1d00 */
[----:B------:R-:W-:-:S04]  /*01d0*/  VIADD R19, R19, 0xd80 ;  /* 0x00000d8013137836 */ /* 0x000fc80000000000 */
[----:B------:R-:W-:Y:S01]  /*01e0*/  IMAD.WIDE R24, R19, 0x4, R24 ;  /* 0x0000000413187825 */ /* 0x000fe200078e0218 */
[----:B--2---:R-:W-:Y:S02]  /*01f0*/  SEL R4, R15, RZ, !P0 ;  /* 0x000000ff0f047207 */ /* 0x004fe40004000000 */
[----:B------:R-:W-:Y:S02]  /*0200*/  SEL R27, R14, RZ, !P0 ;  /* 0x000000ff0e1b7207 */ /* 0x000fe40004000000 */
[----:B---3--:R-:W-:Y:S02]  /*0210*/  SEL R23, R23, RZ, !P0 ;  /* 0x000000ff17177207 */ /* 0x008fe40004000000 */
[----:B------:R-:W-:Y:S02]  /*0220*/  SEL R22, R22, RZ, !P0 ;  /* 0x000000ff16167207 */ /* 0x000fe40004000000 */
[----:B------:R-:W-:Y:S02]  /*0230*/  FSETP.GT.AND P2, PT, R23, R4, PT ;  /* 0x000000041700720b */ /* 0x000fe40003f44000 */
[----:B------:R-:W-:-:S02]  /*0240*/  FSETP.GT.AND P5, PT, R22, R27, PT ;  /* 0x0000001b1600720b */ /* 0x000fc40003fa4000 */
[----:B------:R-:W-:Y:S02]  /*0250*/  FSETP.NAN.AND P1, PT, R23, R23, PT ;  /* 0x000000171700720b */ /* 0x000fe40003f28000 */
[----:B----4-:R-:W-:Y:S02]  /*0260*/  SEL R15, R8, RZ, !P0 ;  /* 0x000000ff080f7207 */ /* 0x010fe40004000000 */
[----:B------:R-:W-:Y:S02]  /*0270*/  SEL R14, R9, RZ, !P0 ;  /* 0x000000ff090e7207 */ /* 0x000fe40004000000 */
[----:B------:R-:W-:Y:S02]  /*0280*/  CS2R R8, SRZ ;  /* 0x0000000000087805 */ /* 0x000fe4000001ff00 */
[----:B------:R-:W-:Y:S02]  /*0290*/  SEL R30, R11, RZ, !P0 ;  /* 0x000000ff0b1e7207 */ /* 0x000fe40004000000 */
[----:B------:R-:W-:-:S02]  /*02a0*/  SEL R28, R13, RZ, !P0 ;  /* 0x000000ff0d1c7207 */ /* 0x000fc40004000000 */
[----:B------:R-:W-:Y:S02]  /*02b0*/  @!P2 SEL R23, R23, R4, P1 ;  /* 0x000000041717a207 */ /* 0x000fe40000800000 */
[C---:B------:R-:W-:Y:S02]  /*02c0*/  FSETP.NAN.AND P1, PT, R22.reuse, R22, PT ;  /* 0x000000161600720b */ /* 0x040fe40003f28000 */
[----:B------:R-:W-:Y:S02]  /*02d0*/  SEL R21, R21, RZ, !P0 ;  /* 0x000000ff15157207 */ /* 0x000fe40004000000 */
[----:B------:R-:W-:Y:S02]  /*02e0*/  @!P5 SEL R22, R22, R27, P1 ;  /* 0x0000001b1616d207 */ /* 0x000fe40000800000 */
[----:B------:R-:W-:Y:S02]  /*02f0*/  SEL R27, R10, RZ, !P0 ;  /* 0x000000ff0a1b7207 */ /* 0x000fe40004000000 */
[----:B------:R-:W-:-:S02]  /*0300*/  CS2R R10, SRZ ;  /* 0x00000000000a7805 */ /* 0x000fc4000001ff00 */
[C---:B------:R-:W-:Y:S02]  /*0310*/  FSETP.GT.AND P4, PT, R21.reuse, R28, PT ;  /* 0x0000001c1500720b */ /* 0x040fe40003f84000 */
[----:B------:R-:W-:Y:S02]  /*0320*/  SEL R7, R12, RZ, !P0 ;  /* 0x000000ff0c077207 */ /* 0x000fe40004000000 */
[----:B------:R-:W-:Y:S01]  /*0330*/  SEL R20, R20, RZ, !P0 ;  /* 0x000000ff14147207 */ /* 0x000fe20004000000 */
[----:B------:R-:W2:Y:S01]  /*0340*/  @!P0 LDG.E.128 R8, desc[UR6][R24.64] ;  /* 0x0000000618088981 */ /* 0x000ea2000c1e1d00 */
[----:B------:R-:W-:Y:S02]  /*0350*/  P2R R13, PR, RZ, 0x4 ;  /* 0x00000004ff0d7803 */ /* 0x000fe40000000000 */
[----:B------:R-:W-:Y:S02]  /*0360*/  FSETP.GT.AND P3, PT, R20, R7, PT ;  /* 0x000000071400720b */ /* 0x000fe40003f64000 */
[----:B------:R-:W-:-:S02]  /*0370*/  FSETP.NAN.AND P2, PT, R21, R21, PT ;  /* 0x000000151500720b */ /* 0x000fc40003f48000 */
[----:B------:R-:W-:Y:S02]  /*0380*/  FSETP.NAN.AND P1, PT, R15, R15, PT ;  /* 0x0000000f0f00720b */ /* 0x000fe40003f28000 */
[----:B------:R-:W-:Y:S02]  /*0390*/  @!P4 SEL R21, R21, R28, P2 ;  /* 0x0000001c1515c207 */ /* 0x000fe40001000000 */
[C---:B------:R-:W-:Y:S02]  /*03a0*/  FSETP.NAN.AND P2, PT, R20.reuse, R20, PT ;  /* 0x000000141400720b */ /* 0x040fe40003f48000 */
[----:B------:R-:W-:Y:S02]  /*03b0*/  P2R R4, PR, RZ, 0x8 ;  /* 0x00000008ff047803 */ /* 0x000fe40000000000 */
[----:B------:R-:W-:Y:S02]  /*03c0*/  P2R R3, PR, RZ, 0x10 ;  /* 0x00000010ff037803 */ /* 0x000fe40000000000 */
[----:B------:R-:W-:-:S02]  /*03d0*/  @!P3 SEL R20, R20, R7, P2 ;  /* 0x000000071414b207 */ /* 0x000fc40001000000 */
[----:B------:R-:W-:Y:S02]  /*03e0*/  FSETP.GEU.AND P2, PT, R21, R14, PT ;  /* 0x0000000e1500720b */ /* 0x000fe40003f4e000 */
[----:B------:R-:W-:Y:S02]  /*03f0*/  FSETP.GEU.AND P3, PT, R20, R15, PT ;  /* 0x0000000f1400720b */ /* 0x000fe40003f6e000 */
[----:B------:R-:W-:Y:S02]  /*0400*/  P2R R12, PR, RZ, 0x20 ;  /* 0x00000020ff0c7803 */ /* 0x000fe40000000000 */
[----:B------:R-:W-:Y:S02]  /*0410*/  @!P1 SEL R15, R15, R20, !P3 ;  /* 0x000000140f0f9207 */ /* 0x000fe40005800000 */
[----:B------:R-:W-:Y:S02]  /*0420*/  FSETP.NAN.AND P1, PT, R14, R14, PT ;  /* 0x0000000e0e00720b */ /* 0x000fe40003f28000 */
[----:B------:R-:W-:-:S02]  /*0430*/  P2R R20, PR, RZ, 0x4 ;  /* 0x00000004ff147803 */ /* 0x000fc40000000000 */
[----:B------:R-:W-:Y:S02]  /*0440*/  P2R R7, PR, RZ, 0x8 ;  /* 0x00000008ff077803 */ /* 0x000fe40000000000 */
[----:B------:R-:W-:-:S07]  /*0450*/  FSETP.NAN.AND P3, PT, R30, R30, PT ;  /* 0x0000001e1e00720b */ /* 0x000fce0003f68000 */
[----:B------:R-:W-:Y:S02]  /*0460*/  @!P1 SEL R14, R14, R21, !P2 ;  /* 0x000000150e0e9207 */ /* 0x000fe40005000000 */
[-C--:B------:R-:W-:Y:S02]  /*0470*/  FSETP.NAN.AND P2, PT, R27, R27.reuse, PT ;  /* 0x0000001b1b00720b */ /* 0x080fe40003f48000 */
[----:B------:R-:W-:-:S04]  /*0480*/  FSETP.GEU.AND P1, PT, R22, R27, PT ;  /* 0x0000001b1600720b */ /* 0x000fc80003f2e000 */
[----:B------:R-:W-:-:S07]  /*0490*/  P2R R21, PR, RZ, 0x2 ;  /* 0x00000002ff157803 */ /* 0x000fce0000000000 */
[----:B------:R-:W-:Y:S02]  /*04a0*/  @!P2 SEL R27, R27, R22, !P1 ;  /* 0x000000161b1ba207 */ /* 0x000fe40004800000 */
[----:B------:R-:W-:-:S04]  /*04b0*/  FSETP.GEU.AND P2, PT, R23, R30, PT ;  /* 0x0000001e1700720b */ /* 0x000fc80003f4e000 */
[----:B------:R-:W-:Y:S02]  /*04c0*/  @!P3 SEL R30, R30, R23, !P2 ;  /* 0x000000171e1eb207 */ /* 0x000fe40005000000 */
[----:B------:R-:W-:Y:S02]  /*04d0*/  P2R R22, PR, RZ, 0x4 ;  /* 0x00000004ff167803 */ /* 0x000fe40000000000 */
[----:B------:R-:W-:Y:S02]  /*04e0*/  ISETP.NE.AND P2, PT, R13, RZ, PT ;  /* 0x000000ff0d00720c */ /* 0x000fe40003f45270 */
[----:B------:R-:W-:Y:S02]  /*04f0*/  LEA.HI R16, R16, R5, RZ, 0x4 ;  /* 0x0000000510107211 */ /* 0x000fe400078f20ff */
[----:B--2---:R-:W-:Y:S02]  /*0500*/  SEL R29, R9, RZ, !P0 ;  /* 0x000000ff091d7207 */ /* 0x004fe40004000000 */
[----:B------:R-:W-:-:S02]  /*0510*/  SEL R28, R8, RZ, !P0 ;  /* 0x000000ff081c7207 */ /* 0x000fc40004000000 */
[----:B------:R-:W-:Y:S02]  /*0520*/  FSETP.NAN.AND P4, PT, R29, R29, PT ;  /* 0x0000001d1d00720b */ /* 0x000fe40003f88000 */
[----:B------:R-:W-:Y:S02]  /*0530*/  FSETP.NAN.AND P5, PT, R28, R28, PT ;  /* 0x0000001c1c00720b */ /* 0x000fe40003fa8000 */
[----:B------:R-:W-:Y:S02]  /*0540*/  SEL R19, R11, RZ, !P0 ;  /* 0x000000ff0b137207 */ /* 0x000fe40004000000 */
[----:B------:R-:W-:Y:S02]  /*0550*/  LEA.HI R8, R17, R17, RZ, 0x2 ;  /* 0x0000001111087211 */ /* 0x000fe400078f10ff */
[----:B------:R-:W-:Y:S02]  /*0560*/  FSETP.GEU.AND P3, PT, R14, R29, PT ;  /* 0x0000001d0e00720b */ /* 0x000fe40003f6e000 */
[----:B------:R-:W-:-:S02]  /*0570*/  FSETP.NAN.AND P6, PT, R19, R19, PT ;  /* 0x000000131300720b */ /* 0x000fc40003fc8000 */
[----:B------:R-:W-:Y:S02]  /*0580*/  LOP3.LUT R8, R8, 0xfffc, RZ, 0xc0, !PT ;  /* 0x0000fffc08087812 */ /* 0x000fe400078ec0ff */
[----:B------:R-:W-:Y:S02]  /*0590*/  @!P4 FSEL R29, R29, R14, !P3 ;  /* 0x0000000e1d1dc208 */ /* 0x000fe40005800000 */
[----:B------:R-:W-:Y:S01]  /*05a0*/  FSETP.GEU.AND P4, PT, R15, R28, PT ;  /* 0x0000001c0f00720b */ /* 0x000fe20003f8e000 */
[----:B------:R-:W-:Y:S01]  /*05b0*/  IMAD.IADD R17, R17, 0x1, -R8 ;  /* 0x0000000111117824 */ /* 0x000fe200078e0a08 */
[----:B------:R-:W-:Y:S02]  /*05c0*/  LOP3.LUT R9, R26, 0x80, RZ, 0xc0, !PT ;  /* 0x000000801a097812 */ /* 0x000fe400078ec0ff */
[----:B------:R-:W-:Y:S02]  /*05d0*/  @!P5 FSEL R28, R28, R15, !P4 ;  /* 0x0000000f1c1cd208 */ /* 0x000fe40006000000 */
[----:B------:R-:W-:-:S02]  /*05e0*/  FSETP.GEU.AND P5, PT, R30, R19, PT ;  /* 0x000000131e00720b */ /* 0x000fc40003fae000 */
[----:B------:R-:W-:Y:S02]  /*05f0*/  LOP3.LUT R8, R17, 0x80, RZ, 0xc0, !PT ;  /* 0x0000008011087812 */ /* 0x000fe400078ec0ff */
[----:B------:R-:W-:Y:S02]  /*0600*/  @!P6 FSEL R19, R19, R30, !P5 ;  /* 0x0000001e1313e208 */ /* 0x000fe40006800000 */
[----:B------:R-:W-:Y:S02]  /*0610*/  LEA.HI R9, R9, R26, RZ, 0x19 ;  /* 0x0000001a09097211 */ /* 0x000fe400078fc8ff */
[----:B------:R-:W-:Y:S02]  /*0620*/  SEL R30, R10, RZ, !P0 ;  /* 0x000000ff0a1e7207 */ /* 0x000fe40004000000 */
[----:B------:R-:W-:Y:S02]  /*0630*/  LEA.HI R10, R8, R17, RZ, 0x19 ;  /* 0x00000011080a7211 */ /* 0x000fe400078fc8ff */
[----:B------:R-:W-:-:S02]  /*0640*/  PRMT R8, R9, 0x8880, RZ ;  /* 0x0000888009087816 */ /* 0x000fc400000000ff */
[----:B------:R-:W-:Y:S02]  /*0650*/  FSETP.NAN.AND P1, PT, R30, R30, PT ;  /* 0x0000001e1e00720b */ /* 0x000fe40003f28000 */
[----:B------:R-:W-:Y:S02]  /*0660*/  PRMT R8, R8, 0x7710, RZ ;  /* 0x0000771008087816 */ /* 0x000fe400000000ff */
[C---:B------:R-:W-:Y:S02]  /*0670*/  PRMT R11, R10.reuse, 0x8880, RZ ;  /* 0x000088800a0b7816 */ /* 0x040fe400000000ff */
[----:B------:R-:W-:Y:S02]  /*0680*/  LOP3.LUT R9, R9, 0xfe, RZ, 0xc0, !PT ;  /* 0x000000fe09097812 */ /* 0x000fe400078ec0ff */
[----:B------:R-:W-:Y:S02]  /*0690*/  LOP3.LUT R10, R10, 0xfe, RZ, 0xc0, !PT ;  /* 0x000000fe0a0a7812 */ /* 0x000fe400078ec0ff */
[----:B------:R-:W-:Y:S01]  /*06a0*/  SHF.R.U32.HI R8, RZ, 0x1, R8 ;  /* 0x00000001ff087819 */ /* 0x000fe20000011608 */
[----:B------:R-:W-:Y:S01]  /*06b0*/  IMAD.MOV R9, RZ, RZ, -R9 ;  /* 0x000000ffff097224 */ /* 0x000fe200078e0a09 */
[----:B------:R-:W-:-:S02]  /*06c0*/  PRMT R11, R11, 0x7710, RZ ;  /* 0x000077100b0b7816 */ /* 0x000fc400000000ff */
[----:B------:R-:W-:Y:S01]  /*06d0*/  FSETP.GEU.AND P6, PT, R27, R30, PT ;  /* 0x0000001e1b00720b */ /* 0x000fe20003fce000 */
[----:B------:R-:W-:Y:S01]  /*06e0*/  IMAD.MOV R10, RZ, RZ, -R10 ;  /* 0x000000ffff0a7224 */ /* 0x000fe200078e0a0a */
[----:B------:R-:W-:Y:S02]  /*06f0*/  LOP3.LUT R8, R8, 0xffff, RZ, 0xc0, !PT ;  /* 0x0000ffff08087812 */ /* 0x000fe400078ec0ff */
[----:B------:R-:W-:Y:S02]  /*0700*/  SHF.R.U32.HI R11, RZ, 0x1, R11 ;  /* 0x00000001ff0b7819 */ /* 0x000fe4000001160b */
[----:B------:R-:W-:Y:S02]  /*0710*/  @!P1 FSEL R30, R30, R27, !P6 ;  /* 0x0000001b1e1e9208 */ /* 0x000fe40007000000 */
[----:B------:R-:W-:Y:S02]  /*0720*/  ISETP.NE.AND P1, PT, R12, RZ, PT ;  /* 0x000000ff0c00720c */ /* 0x000fe40003f25270 */
[----:B------:R-:W-:-:S02]  /*0730*/  PRMT R9, R9, 0x7710, RZ ;  /* 0x0000771009097816 */ /* 0x000fc400000000ff */
[----:B------:R-:W-:Y:S02]  /*0740*/  PRMT R12, R8, 0x8880, RZ ;  /* 0x00008880080c7816 */ /* 0x000fe400000000ff */
[----:B------:R-:W-:Y:S02]  /*0750*/  LOP3.LUT R11, R11, 0xffff, RZ, 0xc0, !PT ;  /* 0x0000ffff0b0b7812 */ /* 0x000fe400078ec0ff */
[----:B------:R-:W-:Y:S01]  /*0760*/  PRMT R10, R10, 0x7710, RZ ;  /* 0x000077100a0a7816 */ /* 0x000fe200000000ff */
[----:B------:R-:W-:Y:S01]  /*0770*/  IMAD.IADD R26, R26, 0x1, R9 ;  /* 0x000000011a1a7824 */ /* 0x000fe200078e0209 */
[----:B------:R-:W-:Y:S01]  /*0780*/  PRMT R8, R11, 0x8880, RZ ;  /* 0x000088800b087816 */ /* 0x000fe200000000ff */
[----:B------:R-:W-:Y:S02]  /*0790*/  IMAD.MOV.U32 R9, RZ, RZ, R12 ;  /* 0x000000ffff097224 */ /* 0x000fe400078e000c */
[----:B------:R-:W-:Y:S01]  /*07a0*/  IMAD.IADD R17, R17, 0x1, R10 ;  /* 0x0000000111117824 */ /* 0x000fe200078e020a */
[----:B------:R-:W-:Y:S01]  /*07b0*/  LOP3.LUT R26, R26, 0xffff, RZ, 0xc0, !PT ;  /* 0x0000ffff1a1a7812 */ /* 0x000fe200078ec0ff */
[----:B------:R-:W-:Y:S01]  /*07c0*/  IMAD R14, R8, 0x2, R9 ;  /* 0x00000002080e7824 */ /* 0x000fe200078e0209 */
[----:B------:R-:W1:Y:S02]  /*07d0*/  LDC.64 R12, c[0x0][0x220] ;  /* 0x00008800ff0c7b82 */ /* 0x000e640000000a00 */
[----:B------:R-:W-:-:S06]  /*07e0*/  LOP3.LUT R17, R17, 0xffff, RZ, 0xc0, !PT ;  /* 0x0000ffff11117812 */ /* 0x000fcc00078ec0ff */
[----:B------:R-:W2:Y:S01]  /*07f0*/  LDC.64 R8, c[0x0][0x218] ;  /* 0x00008600ff087b82 */ /* 0x000ea20000000a00 */
[----:B------:R-:W-:Y:S02]  /*0800*/  PRMT R15, R26, 0x8880, RZ ;  /* 0x000088801a0f7816 */ /* 0x000fe400000000ff */
[----:B------:R-:W-:Y:S02]  /*0810*/  PRMT R10, R17, 0x8880, RZ ;  /* 0x00008880110a7816 */ /* 0x000fe400000000ff */
[----:B------:R-:W-:-:S03]  /*0820*/  SHF.R.U32.HI R11, RZ, 0x4, R16 ;  /* 0x00000004ff0b7819 */ /* 0x000fc60000011610 */
[----:B------:R-:W-:Y:S02]  /*0830*/  IMAD R15, R10, 0x2, R15 ;  /* 0x000000020a0f7824 */ /* 0x000fe400078e020f */
[----:B------:R-:W-:Y:S02]  /*0840*/  IMAD R10, R14, 0x600, RZ ;  /* 0x000006000e0a7824 */ /* 0x000fe400078e02ff */
[----:B------:R-:W-:Y:S02]  /*0850*/  IMAD R11, R11, 0x1800, R18 ;  /* 0x000018000b0b7824 */ /* 0x000fe400078e0212 */
[----:B------:R-:W-:-:S05]  /*0860*/  IMAD R14, R15, 0x180, RZ ;  /* 0x000001800f0e7824 */ /* 0x000fca00078e02ff */
[----:B------:R-:W-:Y:S01]  /*0870*/  IADD3 R11, R11, R14, R10 ;  /* 0x0000000e0b0b7210 */ /* 0x000fe20007ffe00a */
[----:B-1----:R-:W-:Y:S01]  /*0880*/  IMAD.WIDE.U32 R26, R18, 0x4, R12 ;  /* 0x00000004121a7825 */ /* 0x002fe200078e000c */
[----:B------:R-:W-:Y:S02]  /*0890*/  CS2R R12, SRZ ;  /* 0x00000000000c7805 */ /* 0x000fe4000001ff00 */
[----:B------:R-:W-:Y:S01]  /*08a0*/  CS2R R14, SRZ ;  /* 0x00000000000e7805 */ /* 0x000fe2000001ff00 */
[----:B--2---:R-:W-:Y:S01]  /*08b0*/  IMAD.WIDE R16, R11, 0x4, R8 ;  /* 0x000000040b107825 */ /* 0x004fe200078e0208 */
[----:B------:R-:W-:Y:S02]  /*08c0*/  CS2R R8, SRZ ;  /* 0x0000000000087805 */ /* 0x000fe4000001ff00 */
[----:B------:R-:W-:Y:S02]  /*08d0*/  CS2R R10, SRZ ;  /* 0x00000000000a7805 */ /* 0x000fe4000001ff00 */
[----:B------:R-:W2:Y:S04]  /*08e0*/  @!P0 LDG.E.128 R12, desc[UR6][R16.64] ;  /* 0x00000006100c8981 */ /* 0x000ea8000c1e1d00 */
[----:B------:R-:W3:Y:S01]  /*08f0*/  @!P0 LDG.E.EL.128 R8, desc[UR6][R26.64] ;  /* 0x000000061a088981 */ /* 0x000ee2000c2e1d00 */
[----:B------:R-:W1:Y:S01]  /*0900*/  S2UR UR5, SR_CgaCtaId ;  /* 0x00000000000579c3 */ /* 0x000e620000008800 */
[----:B------:R-:W-:-:S02]  /*0910*/  P2R R25, PR, RZ, 0x20 ;  /* 0x00000020ff197803 */ /* 0x000fc40000000000 */
[C---:B------:R-:W-:Y:S01]  /*0920*/  LOP3.LUT P5, RZ, R6.reuse, 0x1f, RZ, 0xc0, !PT ;  /* 0x0000001f06ff7812 */ /* 0x040fe200078ac0ff */
[----:B------:R-:W-:Y:S02]  /*0930*/  UMOV UR4, 0x400 ;  /* 0x0000040000047882 */ /* 0x000fe40000000000 */
[----:B-1----:R-:W-:Y:S01]  /*0940*/  UPRMT UR4, UR5, 0x654, UR4 ;  /* 0x0000065405047896 */ /* 0x002fe20008000004 */
[----:B------:R-:W-:Y:S02]  /*0950*/  P2R R24, PR, RZ, 0x10 ;  /* 0x00000010ff187803 */ /* 0x000fe40000000000 */
[----:B------:R-:W-:Y:S02]  /*0960*/  ISETP.GE.AND P4, PT, R6, 0x4, PT ;  /* 0x000000040600780c */ /* 0x000fe40003f86270 */
[----:B--2---:R-:W-:Y:S02]  /*0970*/  SEL R12, R12, RZ, !P0 ;  /* 0x000000ff0c0c7207 */ /* 0x004fe40004000000 */
[----:B---3--:R-:W-:-:S02]  /*0980*/  SEL R31, R8, RZ, !P0 ;  /* 0x000000ff081f7207 */ /* 0x008fc40004000000 */
[----:B------:R-:W-:Y:S02]  /*0990*/  SEL R9, R9, RZ, !P0 ;  /* 0x000000ff09097207 */ /* 0x000fe40004000000 */
[----:B------:R-:W-:Y:S02]  /*09a0*/  SEL R8, R13, RZ, !P0 ;  /* 0x000000ff0d087207 */ /* 0x000fe40004000000 */
[----:B------:R-:W-:Y:S02]  /*09b0*/  SEL R10, R10, RZ, !P0 ;  /* 0x000000ff0a0a7207 */ /* 0x000fe40004000000 */
[----:B------:R-:W-:Y:S01]  /*09c0*/  SEL R13, R14, RZ, !P0 ;  /* 0x000000ff0e0d7207 */ /* 0x000fe20004000000 */
[----:B------:R-:W-:Y:S01]  /*09d0*/  FADD R8, R8, R9 ;  /* 0x0000000908087221 */ /* 0x000fe20000000000 */
[----:B------:R-:W-:Y:S01]  /*09e0*/  SEL R27, R11, RZ, !P0 ;  /* 0x000000ff0b1b7207 */ /* 0x000fe20004000000 */
[----:B------:R-:W-:Y:S01]  /*09f0*/  FADD R11, R12, R31 ;  /* 0x0000001f0c0b7221 */ /* 0x000fe20000000000 */
[----:B------:R-:W-:Y:S01]  /*0a00*/  SEL R12, R15, RZ, !P0 ;  /* 0x000000ff0f0c7207 */ /* 0x000fe20004000000 */
[----:B------:R-:W-:Y:S01]  /*0a10*/  FADD R13, R13, R10 ;  /* 0x0000000a0d0d7221 */ /* 0x000fe20000000000 */
[----:B------:R-:W-:Y:S01]  /*0a20*/  FADD R9, R29, R8 ;  /* 0x000000081d097221 */ /* 0x000fe20000000000 */
[----:B------:R-:W-:-:S02]  /*0a30*/  FADD R8, R28, R11 ;  /* 0x0000000b1c087221 */ /* 0x000fc40000000000 */
[----:B------:R-:W-:Y:S01]  /*0a40*/  FADD R12, R12, R27 ;  /* 0x0000001b0c0c7221 */ /* 0x000fe20000000000 */
[----:B------:R-:W-:Y:S01]  /*0a50*/  FADD R10, R30, R13 ;  /* 0x0000000d1e0a7221 */ /* 0x000fe20000000000 */
[----:B------:R-:W-:Y:S01]  /*0a60*/  FADD R13, R9, R8 ;  /* 0x00000008090d7221 */ /* 0x000fe20000000000 */
[----:B------:R-:W1:Y:S01]  /*0a70*/  LDC.64 R26, c[0x0][0x228] ;  /* 0x00008a00ff1a7b82 */ /* 0x000e620000000a00 */
[----:B------:R-:W-:Y:S02]  /*0a80*/  FADD R11, R19, R12 ;  /* 0x0000000c130b7221 */ /* 0x000fe40000000000 */
[----:B------:R-:W-:-:S04]  /*0a90*/  FADD R12, R10, R13 ;  /* 0x0000000d0a0c7221 */ /* 0x000fc80000000000 */
[----:B------:R-:W-:Y:S01]  /*0aa0*/  FADD R12, R11, R12 ;  /* 0x0000000c0b0c7221 */ /* 0x000fe20000000000 */
[----:B------:R-:W2:Y:S04]  /*0ab0*/  LDC.64 R28, c[0x0][0x230] ;  /* 0x00008c00ff1c7b82 */ /* 0x000ea80000000a00 */
[----:B------:R-:W-:-:S05]  /*0ac0*/  FSEL R12, R12, RZ, !P0 ;  /* 0x000000ff0c0c7208 */ /* 0x000fca0004000000 */
[----:B------:R-:W3:Y:S02]  /*0ad0*/  SHFL.BFLY PT, R13, R12, 0x10, 0x1f ;  /* 0x0e001f000c0d7f89 */ /* 0x000ee400000e0000 */
[----:B---3--:R-:W-:-:S05]  /*0ae0*/  FADD R13, R12, R13 ;  /* 0x0000000d0c0d7221 */ /* 0x008fca0000000000 */
[----:B------:R-:W3:Y:S02]  /*0af0*/  SHFL.BFLY PT, R14, R13, 0x8, 0x1f ;  /* 0x0d001f000d0e7f89 */ /* 0x000ee400000e0000 */
[----:B---3--:R-:W-:-:S05]  /*0b00*/  FADD R14, R13, R14 ;  /* 0x0000000e0d0e7221 */ /* 0x008fca0000000000 */
[----:B------:R-:W3:Y:S02]  /*0b10*/  SHFL.BFLY PT, R15, R14, 0x4, 0x1f ;  /* 0x0c801f000e0f7f89 */ /* 0x000ee400000e0000 */
[----:B---3--:R-:W-:-:S05]  /*0b20*/  FADD R15, R14, R15 ;  /* 0x0000000f0e0f7221 */ /* 0x008fca0000000000 */
[----:B------:R-:W3:Y:S02]  /*0b30*/  SHFL.BFLY PT, R16, R15, 0x2, 0x1f ;  /* 0x0c401f000f107f89 */ /* 0x000ee400000e0000 */
[----:B---3--:R-:W-:-:S05]  /*0b40*/  FADD R30, R15, R16 ;  /* 0x000000100f1e7221 */ /* 0x008fca0000000000 */
[----:B------:R-:W3:Y:S01]  /*0b50*/  SHFL.BFLY PT, R31, R30, 0x1, 0x1f ;  /* 0x0c201f001e1f7f89 */ /* 0x000ee200000e0000 */
[C---:B-1----:R-:W-:Y:S01]  /*0b60*/  IMAD.WIDE.U32 R26, R18.reuse, 0x4, R26 ;  /* 0x00000004121a7825 */ /* 0x042fe200078e001a */
[----:B------:R-:W-:Y:S02]  /*0b70*/  CS2R R12, SRZ ;  /* 0x00000000000c7805 */ /* 0x000fe4000001ff00 */
[----:B------:R-:W-:Y:S02]  /*0b80*/  CS2R R14, SRZ ;  /* 0x00000000000e7805 */ /* 0x000fe4000001ff00 */
[----:B------:R-:W-:Y:S01]  /*0b90*/  CS2R R16, SRZ ;  /* 0x0000000000107805 */ /* 0x000fe2000001ff00 */
[----:B--2---:R-:W-:Y:S01]  /*0ba0*/  IMAD.WIDE.U32 R28, R18, 0x4, R28 ;  /* 0x00000004121c7825 */ /* 0x004fe200078e001c */
[----:B------:R-:W-:Y:S02]  /*0bb0*/  CS2R R18, SRZ ;  /* 0x0000000000127805 */ /* 0x000fe4000001ff00 */
[----:B------:R1:W2:Y:S04]  /*0bc0*/  @!P0 LDG.E.EL.128 R12, desc[UR6][R26.64] ;  /* 0x000000061a0c8981 */ /* 0x0002a8000c2e1d00 */
[----:B------:R4:W5:Y:S01]  /*0bd0*/  @!P0 LDG.E.EL.128 R16, desc[UR6][R28.64] ;  /* 0x000000061c108981 */ /* 0x000962000c2e1d00 */
[----:B---3--:R-:W-:Y:S01]  /*0be0*/  FADD R32, R30, R31 ;  /* 0x0000001f1e207221 */ /* 0x008fe20000000000 */
[----:B------:R-:W-:-:S04]  /*0bf0*/  SHF.R.U32.HI R31, RZ, 0x3, R6 ;  /* 0x00000003ff1f7819 */ /* 0x000fc80000011606 */
[----:B------:R-:W-:-:S05]  /*0c00*/  LOP3.LUT R31, R31, 0xc, RZ, 0xc0, !PT ;  /* 0x0000000c1f1f7812 */ /* 0x000fca00078ec0ff */
[----:B------:R-:W-:Y:S01]  /*0c10*/  @!P5 STS [R31+UR4], R32 ;  /* 0x000000201f00d988 */ /* 0x000fe20008000804 */
[----:B------:R-:W-:Y:S01]  /*0c20*/  IMAD.SHL.U32 R30, R6, 0x4, RZ ;  /* 0x00000004061e7824 */ /* 0x000fe200078e00ff */
[----:B------:R-:W-:Y:S06]  /*0c30*/  BAR.SYNC.DEFER_BLOCKING 0x0 ;  /* 0x0000000000007b1d */ /* 0x000fec0000010000 */
[----:B------:R-:W1:Y:S04]  /*0c40*/  @!P4 LDS R2, [R30+UR4] ;  /* 0x000000041e02c984 */ /* 0x000e680008000800 */
[----:B-1----:R-:W1:Y:S01]  /*0c50*/  SHFL.BFLY PT, R27, R2, 0x2, 0x1f ;  /* 0x0c401f00021b7f89 */ /* 0x002e6200000e0000 */
[----:B------:R-:W-:-:S02]  /*0c60*/  P2R R23, PR, RZ, 0x8 ;  /* 0x00000008ff177803 */ /* 0x000fc40000000000 */
[----:B------:R-:W-:Y:S01]  /*0c70*/  LOP3.LUT P3, RZ, R6, 0x3, RZ, 0xc0, !PT ;  /* 0x0000000306ff7812 */ /* 0x000fe2000786c0ff */
[----:B-1----:R-:W-:-:S05]  /*0c80*/  FADD R26, R2, R27 ;  /* 0x0000001b021a7221 */ /* 0x002fca0000000000 */
[----:B------:R-:W4:Y:S01]  /*0c90*/  SHFL.BFLY PT, R27, R26, 0x1, 0x1f ;  /* 0x0c201f001a1b7f89 */ /* 0x000f2200000e0000 */
[----:B------:R-:W-:Y:S01]  /*0ca0*/  ISETP.LT.AND P3, PT, R6, 0x4, !P3 ;  /* 0x000000040600780c */ /* 0x000fe20005f61270 */
[----:B----4-:R-:W-:-:S12]  /*0cb0*/  FADD R29, R26, R27 ;  /* 0x0000001b1a1d7221 */ /* 0x010fd80000000000 */
[----:B------:R-:W-:Y:S01]  /*0cc0*/  @P3 STS [R30+UR4], R29 ;  /* 0x0000001d1e003988 */ /* 0x000fe20008000804 */
[----:B------:R-:W-:Y:S06]  /*0cd0*/  BAR.SYNC.DEFER_BLOCKING 0x0 ;  /* 0x0000000000007b1d */ /* 0x000fec0000010000 */
[----:B------:R-:W1:Y:S02]  /*0ce0*/  LDS R27, [UR4] ;  /* 0x00000004ff1b7984 */ /* 0x000e640008000800 */
[----:B-1----:R-:W-:-:S04]  /*0cf0*/  FADD R32, RZ, R27 ;  /* 0x0000001bff207221 */ /* 0x002fc80000000000 */
[C---:B------:R-:W-:Y:S01]  /*0d00*/  FFMA R27, R32.reuse, -0.002604166744276881218, R9 ;  /* 0xbb2aaaab201b7823 */ /* 0x040fe20000000009 */
[----:B------:R-:W-:-:S03]  /*0d10*/  FFMA R28, R32, -0.002604166744276881218, R8 ;  /* 0xbb2aaaab201c7823 */ /* 0x000fc60000000008 */
[----:B------:R-:W-:Y:S01]  /*0d20*/  FMUL R33, R27, R27 ;  /* 0x0000001b1b217220 */ /* 0x000fe20000400000 */
[----:B------:R-:W-:-:S03]  /*0d30*/  FFMA R26, R32, -0.002604166744276881218, R10 ;  /* 0xbb2aaaab201a7823 */ /* 0x000fc6000000000a */
[----:B------:R-:W-:Y:S01]  /*0d40*/  FFMA R33, R28, R28, R33 ;  /* 0x0000001c1c217223 */ /* 0x000fe20000000021 */
[----:B------:R-:W-:-:S03]  /*0d50*/  FFMA R2, R32, -0.002604166744276881218, R11 ;  /* 0xbb2aaaab20027823 */ /* 0x000fc6000000000b */
[----:B------:R-:W-:-:S04]  /*0d60*/  FFMA R33, R26, R26, R33 ;  /* 0x0000001a1a217223 */ /* 0x000fc80000000021 */
[----:B------:R-:W-:-:S05]  /*0d70*/  FFMA R33, R2, R2, R33 ;  /* 0x0000000202217223 */ /* 0x000fca0000000021 */
[----:B------:R-:W-:-:S05]  /*0d80*/  FSEL R33, R33, RZ, !P0 ;  /* 0x000000ff21217208 */ /* 0x000fca0004000000 */
[----:B------:R-:W1:Y:S02]  /*0d90*/  SHFL.BFLY PT, R32, R33, 0x10, 0x1f ;  /* 0x0e001f0021207f89 */ /* 0x000e6400000e0000 */
[----:B-1----:R-:W-:-:S05]  /*0da0*/  FADD R32, R33, R32 ;  /* 0x0000002021207221 */ /* 0x002fca0000000000 */
[----:B------:R-:W1:Y:S02]  /*0db0*/  SHFL.BFLY PT, R29, R32, 0x8, 0x1f ;  /* 0x0d001f00201d7f89 */ /* 0x000e6400000e0000 */
[----:B-1----:R-:W-:-:S05]  /*0dc0*/  FADD R29, R32, R29 ;  /* 0x0000001d201d7221 */ /* 0x002fca0000000000 */
[----:B------:R-:W1:Y:S02]  /*0dd0*/  SHFL.BFLY PT, R34, R29, 0x4, 0x1f ;  /* 0x0c801f001d227f89 */ /* 0x000e6400000e0000 */
[----:B-1----:R-:W-:-:S05]  /*0de0*/  FADD R34, R29, R34 ;  /* 0x000000221d227221 */ /* 0x002fca0000000000 */
[----:B------:R-:W1:Y:S02]  /*0df0*/  SHFL.BFLY PT, R35, R34, 0x2, 0x1f ;  /* 0x0c401f0022237f89 */ /* 0x000e6400000e0000 */
[----:B-1----:R-:W-:-:S05]  /*0e00*/  FADD R35, R34, R35 ;  /* 0x0000002322237221 */ /* 0x002fca0000000000 */
[----:B------:R-:W1:Y:S02]  /*0e10*/  SHFL.BFLY PT, R36, R35, 0x1, 0x1f ;  /* 0x0c201f0023247f89 */ /* 0x000e6400000e0000 */
[----:B-1----:R-:W-:Y:S01]  /*0e20*/  FADD R36, R35, R36 ;  /* 0x0000002423247221 */ /* 0x002fe20000000000 */
[----:B------:R-:W-:Y:S06]  /*0e30*/  BAR.SYNC.DEFER_BLOCKING 0x0 ;  /* 0x0000000000007b1d */ /* 0x000fec0000010000 */
[----:B------:R-:W-:Y:S02]  /*0e40*/  @!P5 STS [R31+UR4], R36 ;  /* 0x000000241f00d988 */ /* 0x000fe40008000804 */
[----:B------:R-:W-:Y:S06]  /*0e50*/  BAR.SYNC.DEFER_BLOCKING 0x0 ;  /* 0x0000000000007b1d */ /* 0x000fec0000010000 */
[----:B------:R-:W1:Y:S01]  /*0e60*/  @!P4 LDS R0, [R30+UR4] ;  /* 0x000000041e00c984 */ /* 0x000e620008000800 */
[----:B------:R-:W-:-:S02]  /*0e70*/  ISETP.NE.AND P4, PT, R24, RZ, PT ;  /* 0x000000ff1800720c */ /* 0x000fc40003f85270 */
[----:B------:R-:W-:Y:S02]  /*0e80*/  SEL R24, RZ, 0x1, !P2 ;  /* 0x00000001ff187807 */ /* 0x000fe40005000000 */
[----:B------:R-:W-:Y:S02]  /*0e90*/  ISETP.NE.AND P2, PT, R22, RZ, PT ;  /* 0x000000ff1600720c */ /* 0x000fe40003f45270 */
[----:B------:R-:W-:Y:S02]  /*0ea0*/  SEL R22, RZ, 0x1, !P1 ;  /* 0x00000001ff167807 */ /* 0x000fe40004800000 */
[----:B------:R-:W-:-:S04]  /*0eb0*/  ISETP.NE.AND P1, PT, R21, RZ, PT ;  /* 0x000000ff1500720c */ /* 0x000fc80003f25270 */
[----:B------:R-:W-:-:S04]  /*0ec0*/  SEL R22, R22, 0x2, P1 ;  /* 0x0000000216167807 */ /* 0x000fc80000800000 */
[----:B------:R-:W-:Y:S02]  /*0ed0*/  SEL R21, R22, 0x3, P6 ;  /* 0x0000000316157807 */ /* 0x000fe40003000000 */
[----:B------:R-:W-:Y:S02]  /*0ee0*/  ISETP.NE.AND P6, PT, R3, RZ, PT ;  /* 0x000000ff0300720c */ /* 0x000fe40003fc5270 */
[----:B-1----:R-:W1:Y:S01]  /*0ef0*/  SHFL.BFLY PT, R3, R0, 0x2, 0x1f ;  /* 0x0c401f0000037f89 */ /* 0x002e6200000e0000 */
[----:B------:R-:W-:Y:S02]  /*0f00*/  ISETP.NE.AND P5, PT, R25, RZ, PT ;  /* 0x000000ff1900720c */ /* 0x000fe40003fa5270 */
[----:B------:R-:W-:-:S04]  /*0f10*/  SEL R24, R24, 0x2, P2 ;  /* 0x0000000218187807 */ /* 0x000fc80001000000 */
[----:B------:R-:W-:Y:S02]  /*0f20*/  SEL R24, R24, 0x3, P5 ;  /* 0x0000000318187807 */ /* 0x000fe40002800000 */
[----:B------:R-:W-:Y:S01]  /*0f30*/  ISETP.NE.AND P5, PT, R4, RZ, PT ;  /* 0x000000ff0400720c */ /* 0x000fe20003fa5270 */
[----:B-1----:R-:W-:-:S05]  /*0f40*/  FADD R3, R0, R3 ;  /* 0x0000000300037221 */ /* 0x002fca0000000000 */
[----:B------:R-:W1:Y:S01]  /*0f50*/  SHFL.BFLY PT, R4, R3, 0x1, 0x1f ;  /* 0x0c201f0003047f89 */ /* 0x000e6200000e0000 */
[----:B------:R-:W-:Y:S01]  /*0f60*/  ISETP.NE.AND P2, PT, R7, RZ, PT ;  /* 0x000000ff0700720c */ /* 0x000fe20003f45270 */
[----:B-1----:R-:W-:-:S05]  /*0f70*/  FADD R7, R3, R4 ;  /* 0x0000000403077221 */ /* 0x002fca0000000000 */
[----:B------:R1:W-:Y:S01]  /*0f80*/  @P3 STS [R30+UR4], R7 ;  /* 0x000000071e003988 */ /* 0x0003e20008000804 */
[----:B------:R-:W-:Y:S06]  /*0f90*/  BAR.SYNC.DEFER_BLOCKING 0x0 ;  /* 0x0000000000007b1d */ /* 0x000fec0000010000 */
[----:B------:R-:W3:Y:S01]  /*0fa0*/  LDS R4, [UR4] ;  /* 0x00000004ff047984 */ /* 0x000ee20008000800 */
[----:B------:R-:W-:Y:S01]  /*0fb0*/  ISETP.NE.AND P3, PT, R23, RZ, PT ;  /* 0x000000ff1700720c */ /* 0x000fe20003f65270 */
[----:B------:R-:W-:Y:S01]  /*0fc0*/  IMAD.MOV.U32 R23, RZ, RZ, 0x3b2aaaab ;  /* 0x3b2aaaabff177424 */ /* 0x000fe200078e00ff */
[----:B------:R-:W-:Y:S01]  /*0fd0*/  ISETP.NE.AND P1, PT, R20, RZ, PT ;  /* 0x000000ff1400720c */ /* 0x000fe20003f25270 */
[----:B------:R-:W-:Y:S01]  /*0fe0*/  ULDC.64 UR4, c[0x0][0x238] ;  /* 0x00008e0000047ab9 */ /* 0x000fe20000000a00 */
[----:B------:R-:W-:-:S02]  /*0ff0*/  SEL R20, RZ, 0x1, !P6 ;  /* 0x00000001ff147807 */ /* 0x000fc40007000000 */
[----:B------:R-:W-:Y:S02]  /*1000*/  SEL R0, RZ, 0x1, !P5 ;  /* 0x00000001ff007807 */ /* 0x000fe40006800000 */
[----:B------:R-:W-:Y:S02]  /*1010*/  SEL R20, R20, 0x2, P1 ;  /* 0x0000000214147807 */ /* 0x000fe40000800000 */
[----:B------:R-:W-:Y:S02]  /*1020*/  SEL R0, R0, 0x2, P2 ;  /* 0x0000000200007807 */ /* 0x000fe40001000000 */
[----:B------:R-:W-:Y:S02]  /*1030*/  SEL R20, R20, 0x3, P3 ;  /* 0x0000000314147807 */ /* 0x000fe40001800000 */
[----:B-1----:R-:W-:Y:S02]  /*1040*/  SEL R7, R0, 0x3, P4 ;  /* 0x0000000300077807 */ /* 0x002fe40002000000 */
[----:B------:R-:W-:-:S02]  /*1050*/  LOP3.LUT R22, R30, 0x1fc, RZ, 0xc0, !PT ;  /* 0x000001fc1e167812 */ /* 0x000fc400078ec0ff */
[----:B------:R-:W-:Y:S02]  /*1060*/  PRMT R21, R21, 0x3340, R24 ;  /* 0x0000334015157816 */ /* 0x000fe40000000018 */
[----:B------:R-:W-:Y:S01]  /*1070*/  PRMT R20, R7, 0x3340, R20 ;  /* 0x0000334007147816 */ /* 0x000fe20000000014 */
[----:B---3--:R-:W-:Y:S01]  /*1080*/  FADD R4, RZ, R4 ;  /* 0x00000004ff047221 */ /* 0x008fe20000000000 */
[----:B------:R-:W-:Y:S01]  /*1090*/  IMAD R29, R5, 0x180, R22 ;  /* 0x00000180051d7824 */ /* 0x000fe200078e0216 */
[----:B------:R-:W1:Y:S02]  /*10a0*/  LDC.64 R24, c[0x0][0x240] ;  /* 0x00009000ff187b82 */ /* 0x000e640000000a00 */
[----:B------:R-:W-:-:S06]  /*10b0*/  FFMA R3, R4, R23, 9.9999999747524270788e-07 ;  /* 0x358637bd04037423 */ /* 0x000fcc0000000017 */
[----:B------:R-:W3:Y:S01]  /*10c0*/  MUFU.RSQ R3, R3 ;  /* 0x0000000300037308 */ /* 0x000ee20000001400 */
[----:B------:R-:W-:Y:S01]  /*10d0*/  PRMT R33, R20, 0x5410, R21 ;  /* 0x0000541014217816 */ /* 0x000fe20000000015 */
[----:B------:R-:W4:Y:S01]  /*10e0*/  LDC.64 R22, c[0x0][0x250] ;  /* 0x00009400ff167b82 */ /* 0x000f220000000a00 */
[----:B------:R-:W-:Y:S02]  /*10f0*/  IADD3 R30, P1, R29, UR4, RZ ;  /* 0x000000041d1e7c10 */ /* 0x000fe4000ff3e0ff */
[----:B--2---:R-:W-:Y:S02]  /*1100*/  SEL R7, R12, RZ, !P0 ;  /* 0x000000ff0c077207 */ /* 0x004fe40004000000 */
[----:B-----5:R-:W-:-:S03]  /*1110*/  SEL R16, R16, RZ, !P0 ;  /* 0x000000ff10107207 */ /* 0x020fc60004000000 */
[----:B------:R-:W2:Y:S01]  /*1120*/  LDC.64 R20, c[0x0][0x248] ;  /* 0x00009200ff147b82 */ /* 0x000ea20000000a00 */
[----:B------:R-:W-:Y:S01]  /*1130*/  LEA.HI.X.SX32 R31, R29, UR5, 0x1, P1 ;  /* 0x000000051d1f7c11 */ /* 0x000fe200088f0eff */
[----:B---3--:R-:W-:Y:S01]  /*1140*/  FMUL R12, R28, R3 ;  /* 0x000000031c0c7220 */ /* 0x008fe20000400000 */
[----:B------:R-:W-:-:S03]  /*1150*/  LOP3.LUT P1, RZ, R6, 0x7f, RZ, 0xc0, !PT ;  /* 0x0000007f06ff7812 */ /* 0x000fc6000782c0ff */
[----:B------:R-:W-:Y:S02]  /*1160*/  FFMA R16, R7, R12, R16 ;  /* 0x0000000c07107223 */ /* 0x000fe40000000010 */
[----:B------:R-:W3:Y:S01]  /*1170*/  LDC.64 R6, c[0x0][0x258] ;  /* 0x00009600ff067b82 */ /* 0x000ee20000000a00 */
[----:B------:R-:W-:Y:S01]  /*1180*/  SEL R0, R13, RZ, !P0 ;  /* 0x000000ff0d007207 */ /* 0x000fe20004000000 */
[-C--:B------:R-:W-:Y:S01]  /*1190*/  FMUL R13, R27, R3.reuse ;  /* 0x000000031b0d7220 */ /* 0x080fe20000400000 */
[----:B------:R-:W-:Y:S02]  /*11a0*/  SEL R17, R17, RZ, !P0 ;  /* 0x000000ff11117207 */ /* 0x000fe40004000000 */
[----:B------:R-:W-:Y:S01]  /*11b0*/  SEL R27, R14, RZ, !P0 ;  /* 0x000000ff0e1b7207 */ /* 0x000fe20004000000 */
[----:B------:R-:W-:Y:S01]  /*11c0*/  FMUL R14, R26, R3 ;  /* 0x000000031a0e7220 */ /* 0x000fe20000400000 */
[----:B------:R-:W-:Y:S01]  /*11d0*/  SEL R18, R18, RZ, !P0 ;  /* 0x000000ff12127207 */ /* 0x000fe20004000000 */
[----:B------:R-:W-:Y:S01]  /*11e0*/  FFMA R17, R0, R13, R17 ;  /* 0x0000000d00117223 */ /* 0x000fe20000000011 */
[----:B------:R-:W-:Y:S01]  /*11f0*/  SEL R0, R15, RZ, !P0 ;  /* 0x000000ff0f007207 */ /* 0x000fe20004000000 */
[----:B------:R-:W-:Y:S01]  /*1200*/  FMUL R15, R2, R3 ;  /* 0x00000003020f7220 */ /* 0x000fe20000400000 */
[----:B------:R-:W-:Y:S01]  /*1210*/  SEL R19, R19, RZ, !P0 ;  /* 0x000000ff13137207 */ /* 0x000fe20004000000 */
[----:B-1----:R-:W-:-:S04]  /*1220*/  IMAD.WIDE R24, R29, 0x4, R24 ;  /* 0x000000041d187825 */ /* 0x002fc800078e0218 */
[----:B------:R-:W-:Y:S01]  /*1230*/  FFMA R18, R27, R14, R18 ;  /* 0x0000000e1b127223 */ /* 0x000fe20000000012 */
[----:B--2---:R-:W-:-:S04]  /*1240*/  IMAD.WIDE R20, R29, 0x4, R20 ;  /* 0x000000041d147825 */ /* 0x004fc800078e0214 */
[----:B------:R-:W-:Y:S01]  /*1250*/  FFMA R19, R0, R15, R19 ;  /* 0x0000000f00137223 */ /* 0x000fe20000000013 */
[----:B------:R1:W-:Y:S01]  /*1260*/  @!P0 STG.E desc[UR6][R30.64], R33 ;  /* 0x000000211e008986 */ /* 0x0003e2000c101906 */
[----:B----4-:R-:W-:-:S03]  /*1270*/  IMAD.WIDE R22, R29, 0x4, R22 ;  /* 0x000000041d167825 */ /* 0x010fc600078e0216 */
[----:B------:R1:W-:Y:S04]  /*1280*/  @!P0 STG.E.128 desc[UR6][R24.64], R8 ;  /* 0x0000000818008986 */ /* 0x0003e8000c101d06 */
[----:B------:R1:W-:Y:S01]  /*1290*/  @!P0 STG.E.128 desc[UR6][R20.64], R12 ;  /* 0x0000000c14008986 */ /* 0x0003e2000c101d06 */
[----:B---3--:R-:W-:-:S03]  /*12a0*/  IMAD.WIDE R6, R5, 0x4, R6 ;  /* 0x0000000405067825 */ /* 0x008fc600078e0206 */
[----:B------:R1:W-:Y:S01]  /*12b0*/  @!P0 STG.E.128 desc[UR6][R22.64], R16 ;  /* 0x0000001016008986 */ /* 0x0003e2000c101d06 */
[----:B------:R-:W-:Y:S05]  /*12c0*/  @P1 EXIT ;  /* 0x000000000000194d */ /* 0x000fea0003800000 */
[----:B------:R-:W-:-:S05]  /*12d0*/  FMUL R3, R3, 0.002604166744276881218 ;  /* 0x3b2aaaab03037820 */ /* 0x000fca0000400000 */
[----:B------:R-:W-:Y:S01]  /*12e0*/  STG.E desc[UR6][R6.64], R3 ;  /* 0x0000000306007986 */ /* 0x000fe2000c101906 */
[----:B------:R-:W-:Y:S05]  /*12f0*/  EXIT ;  /* 0x000000000000794d */ /* 0x000fea0003800000 */
.L_x_0:
[----:B------:R-:W-:-:S00]  /*1300*/  BRA `(.L_x_0) ;  /* 0xfffffffc00fc7947 */ /* 0x000fc0000383ffff */
[----:B------:R-:W-:-:S00]  /*1310*/  NOP ;  /* 0x0000000000007918 */ /* 0x000fc00000000000 */
        /* <DEDUP_REMOVED lines=14> */
.L_x_1:


//--------------------- .nv.global.init           --------------------------
	.section	.nv.global.init,"aw",@progbits
.nv.global.init:
	.type		_$_str,@object
	.size		_$_str,(.L_0 - _$_str)
_$_str:
        /*0000*/ 	.byte	0x5f, 0x5f, 0x43, 0x55, 0x44, 0x41, 0x5f, 0x46, 0x54, 0x5a, 0x00
.L_0:


//--------------------- .nv.shared.triton_per_fused_add_max_pool2d_with_indices_native_layer_norm_native_layer_norm_backward_25 --------------------------
	.section	.nv.shared.triton_per_fused_add_max_pool2d_with_indices_native_layer_norm_native_layer_norm_backward_25,"aw",@nobits
	.sectionflags	@""
	.align	16
	.zero		1024


//--------------------- .nv.constant0.triton_per_fused_add_max_pool2d_with_indices_native_layer_norm_native_layer_norm_backward_25 --------------------------
	.section	.nv.constant0.triton_per_fused_add_max_pool2d_with_indices_native_layer_norm_native_layer_norm_backward_25,"a",@progbits
	.sectionflags	@""
	.align	4
.nv.constant0.triton_per_fused_add_max_pool2d_with_indices_native_layer_norm_native_layer_norm_backward_25:
	.zero		616
